//
// Generated by NVIDIA NVVM Compiler
//
// Compiler Build ID: CL-36424714
// Cuda compilation tools, release 13.0, V13.0.88
// Based on NVVM 20.0.0
//

.version 9.0
.target sm_100
.address_size 64

	// .globl	_Z11run_bw_testPvjjjPPhPjS2_S1_S2_
.extern .func  (.param .b32 func_retval0) vprintf
(
	.param .b64 vprintf_param_0,
	.param .b64 vprintf_param_1
)
;
.global .align 1 .b8 $str[48] = {71, 68, 65, 75, 73, 32, 112, 111, 115, 116, 32, 98, 97, 116, 99, 104, 32, 100, 117, 109, 109, 121, 32, 111, 110, 32, 98, 108, 111, 99, 107, 32, 37, 100, 44, 32, 116, 104, 114, 101, 97, 100, 32, 37, 100, 33, 10};

.visible .entry _Z11run_bw_testPvjjjPPhPjS2_S1_S2_(
	.param .u64 .ptr .align 1 _Z11run_bw_testPvjjjPPhPjS2_S1_S2__param_0,
	.param .u32 _Z11run_bw_testPvjjjPPhPjS2_S1_S2__param_1,
	.param .u32 _Z11run_bw_testPvjjjPPhPjS2_S1_S2__param_2,
	.param .u32 _Z11run_bw_testPvjjjPPhPjS2_S1_S2__param_3,
	.param .u64 .ptr .align 1 _Z11run_bw_testPvjjjPPhPjS2_S1_S2__param_4,
	.param .u64 .ptr .align 1 _Z11run_bw_testPvjjjPPhPjS2_S1_S2__param_5,
	.param .u64 .ptr .align 1 _Z11run_bw_testPvjjjPPhPjS2_S1_S2__param_6,
	.param .u64 .ptr .align 1 _Z11run_bw_testPvjjjPPhPjS2_S1_S2__param_7,
	.param .u64 .ptr .align 1 _Z11run_bw_testPvjjjPPhPjS2_S1_S2__param_8
)
{
	.local .align 8 .b8 	__local_depot0[8];
	.reg .b64 	%SP;
	.reg .b64 	%SPL;
	.reg .pred 	%p<10>;
	.reg .b32 	%r<74>;
	.reg .b64 	%rd<15>;

	mov.u64 	%SPL, __local_depot0;
	cvta.local.u64 	%SP, %SPL;
	ld.param.u32 	%r12, [_Z11run_bw_testPvjjjPPhPjS2_S1_S2__param_2];
	add.u64 	%rd2, %SP, 0;
	add.u64 	%rd1, %SPL, 0;
	setp.eq.s32 	%p1, %r12, 0;
	@%p1 bra 	$L__BB0_13;
	mov.u32 	%r1, %ctaid.x;
	mov.u32 	%r2, %tid.x;
	and.b32  	%r3, %r12, 15;
	setp.lt.u32 	%p2, %r12, 16;
	@%p2 bra 	$L__BB0_4;
	and.b32  	%r13, %r12, -16;
	neg.s32 	%r72, %r13;
	mov.u64 	%rd3, $str;
$L__BB0_3:
	.pragma "nounroll";
	st.local.v2.u32 	[%rd1], {%r1, %r2};
	cvta.global.u64 	%rd4, %rd3;
	{ // callseq 0, 0
	.param .b64 param0;
	st.param.b64 	[param0], %rd4;
	.param .b64 param1;
	st.param.b64 	[param1], %rd2;
	.param .b32 retval0;
	call.uni (retval0), 
	vprintf, 
	(
	param0, 
	param1
	);
	ld.param.b32 	%r14, [retval0];
	} // callseq 0
	st.local.v2.u32 	[%rd1], {%r1, %r2};
	{ // callseq 1, 0
	.param .b64 param0;
	st.param.b64 	[param0], %rd4;
	.param .b64 param1;
	st.param.b64 	[param1], %rd2;
	.param .b32 retval0;
	call.uni (retval0), 
	vprintf, 
	(
	param0, 
	param1
	);
	ld.param.b32 	%r16, [retval0];
	} // callseq 1
	st.local.v2.u32 	[%rd1], {%r1, %r2};
	{ // callseq 2, 0
	.param .b64 param0;
	st.param.b64 	[param0], %rd4;
	.param .b64 param1;
	st.param.b64 	[param1], %rd2;
	.param .b32 retval0;
	call.uni (retval0), 
	vprintf, 
	(
	param0, 
	param1
	);
	ld.param.b32 	%r18, [retval0];
	} // callseq 2
	st.local.v2.u32 	[%rd1], {%r1, %r2};
	{ // callseq 3, 0
	.param .b64 param0;
	st.param.b64 	[param0], %rd4;
	.param .b64 param1;
	st.param.b64 	[param1], %rd2;
	.param .b32 retval0;
	call.uni (retval0), 
	vprintf, 
	(
	param0, 
	param1
	);
	ld.param.b32 	%r20, [retval0];
	} // callseq 3
	st.local.v2.u32 	[%rd1], {%r1, %r2};
	{ // callseq 4, 0
	.param .b64 param0;
	st.param.b64 	[param0], %rd4;
	.param .b64 param1;
	st.param.b64 	[param1], %rd2;
	.param .b32 retval0;
	call.uni (retval0), 
	vprintf, 
	(
	param0, 
	param1
	);
	ld.param.b32 	%r22, [retval0];
	} // callseq 4
	st.local.v2.u32 	[%rd1], {%r1, %r2};
	{ // callseq 5, 0
	.param .b64 param0;
	st.param.b64 	[param0], %rd4;
	.param .b64 param1;
	st.param.b64 	[param1], %rd2;
	.param .b32 retval0;
	call.uni (retval0), 
	vprintf, 
	(
	param0, 
	param1
	);
	ld.param.b32 	%r24, [retval0];
	} // callseq 5
	st.local.v2.u32 	[%rd1], {%r1, %r2};
	{ // callseq 6, 0
	.param .b64 param0;
	st.param.b64 	[param0], %rd4;
	.param .b64 param1;
	st.param.b64 	[param1], %rd2;
	.param .b32 retval0;
	call.uni (retval0), 
	vprintf, 
	(
	param0, 
	param1
	);
	ld.param.b32 	%r26, [retval0];
	} // callseq 6
	st.local.v2.u32 	[%rd1], {%r1, %r2};
	{ // callseq 7, 0
	.param .b64 param0;
	st.param.b64 	[param0], %rd4;
	.param .b64 param1;
	st.param.b64 	[param1], %rd2;
	.param .b32 retval0;
	call.uni (retval0), 
	vprintf, 
	(
	param0, 
	param1
	);
	ld.param.b32 	%r28, [retval0];
	} // callseq 7
	st.local.v2.u32 	[%rd1], {%r1, %r2};
	{ // callseq 8, 0
	.param .b64 param0;
	st.param.b64 	[param0], %rd4;
	.param .b64 param1;
	st.param.b64 	[param1], %rd2;
	.param .b32 retval0;
	call.uni (retval0), 
	vprintf, 
	(
	param0, 
	param1
	);
	ld.param.b32 	%r30, [retval0];
	} // callseq 8
	st.local.v2.u32 	[%rd1], {%r1, %r2};
	{ // callseq 9, 0
	.param .b64 param0;
	st.param.b64 	[param0], %rd4;
	.param .b64 param1;
	st.param.b64 	[param1], %rd2;
	.param .b32 retval0;
	call.uni (retval0), 
	vprintf, 
	(
	param0, 
	param1
	);
	ld.param.b32 	%r32, [retval0];
	} // callseq 9
	st.local.v2.u32 	[%rd1], {%r1, %r2};
	{ // callseq 10, 0
	.param .b64 param0;
	st.param.b64 	[param0], %rd4;
	.param .b64 param1;
	st.param.b64 	[param1], %rd2;
	.param .b32 retval0;
	call.uni (retval0), 
	vprintf, 
	(
	param0, 
	param1
	);
	ld.param.b32 	%r34, [retval0];
	} // callseq 10
	st.local.v2.u32 	[%rd1], {%r1, %r2};
	{ // callseq 11, 0
	.param .b64 param0;
	st.param.b64 	[param0], %rd4;
	.param .b64 param1;
	st.param.b64 	[param1], %rd2;
	.param .b32 retval0;
	call.uni (retval0), 
	vprintf, 
	(
	param0, 
	param1
	);
	ld.param.b32 	%r36, [retval0];
	} // callseq 11
	st.local.v2.u32 	[%rd1], {%r1, %r2};
	{ // callseq 12, 0
	.param .b64 param0;
	st.param.b64 	[param0], %rd4;
	.param .b64 param1;
	st.param.b64 	[param1], %rd2;
	.param .b32 retval0;
	call.uni (retval0), 
	vprintf, 
	(
	param0, 
	param1
	);
	ld.param.b32 	%r38, [retval0];
	} // callseq 12
	st.local.v2.u32 	[%rd1], {%r1, %r2};
	{ // callseq 13, 0
	.param .b64 param0;
	st.param.b64 	[param0], %rd4;
	.param .b64 param1;
	st.param.b64 	[param1], %rd2;
	.param .b32 retval0;
	call.uni (retval0), 
	vprintf, 
	(
	param0, 
	param1
	);
	ld.param.b32 	%r40, [retval0];
	} // callseq 13
	st.local.v2.u32 	[%rd1], {%r1, %r2};
	{ // callseq 14, 0
	.param .b64 param0;
	st.param.b64 	[param0], %rd4;
	.param .b64 param1;
	st.param.b64 	[param1], %rd2;
	.param .b32 retval0;
	call.uni (retval0), 
	vprintf, 
	(
	param0, 
	param1
	);
	ld.param.b32 	%r42, [retval0];
	} // callseq 14
	st.local.v2.u32 	[%rd1], {%r1, %r2};
	{ // callseq 15, 0
	.param .b64 param0;
	st.param.b64 	[param0], %rd4;
	.param .b64 param1;
	st.param.b64 	[param1], %rd2;
	.param .b32 retval0;
	call.uni (retval0), 
	vprintf, 
	(
	param0, 
	param1
	);
	ld.param.b32 	%r44, [retval0];
	} // callseq 15
	add.s32 	%r72, %r72, 16;
	setp.ne.s32 	%p3, %r72, 0;
	@%p3 bra 	$L__BB0_3;
$L__BB0_4:
	setp.eq.s32 	%p4, %r3, 0;
	@%p4 bra 	$L__BB0_13;
	and.b32  	%r7, %r12, 7;
	setp.lt.u32 	%p5, %r3, 8;
	@%p5 bra 	$L__BB0_7;
	st.local.v2.u32 	[%rd1], {%r1, %r2};
	mov.u64 	%rd6, $str;
	cvta.global.u64 	%rd7, %rd6;
	{ // callseq 16, 0
	.param .b64 param0;
	st.param.b64 	[param0], %rd7;
	.param .b64 param1;
	st.param.b64 	[param1], %rd2;
	.param .b32 retval0;
	call.uni (retval0), 
	vprintf, 
	(
	param0, 
	param1
	);
	ld.param.b32 	%r46, [retval0];
	} // callseq 16
	st.local.v2.u32 	[%rd1], {%r1, %r2};
	{ // callseq 17, 0
	.param .b64 param0;
	st.param.b64 	[param0], %rd7;
	.param .b64 param1;
	st.param.b64 	[param1], %rd2;
	.param .b32 retval0;
	call.uni (retval0), 
	vprintf, 
	(
	param0, 
	param1
	);
	ld.param.b32 	%r48, [retval0];
	} // callseq 17
	st.local.v2.u32 	[%rd1], {%r1, %r2};
	{ // callseq 18, 0
	.param .b64 param0;
	st.param.b64 	[param0], %rd7;
	.param .b64 param1;
	st.param.b64 	[param1], %rd2;
	.param .b32 retval0;
	call.uni (retval0), 
	vprintf, 
	(
	param0, 
	param1
	);
	ld.param.b32 	%r50, [retval0];
	} // callseq 18
	st.local.v2.u32 	[%rd1], {%r1, %r2};
	{ // callseq 19, 0
	.param .b64 param0;
	st.param.b64 	[param0], %rd7;
	.param .b64 param1;
	st.param.b64 	[param1], %rd2;
	.param .b32 retval0;
	call.uni (retval0), 
	vprintf, 
	(
	param0, 
	param1
	);
	ld.param.b32 	%r52, [retval0];
	} // callseq 19
	st.local.v2.u32 	[%rd1], {%r1, %r2};
	{ // callseq 20, 0
	.param .b64 param0;
	st.param.b64 	[param0], %rd7;
	.param .b64 param1;
	st.param.b64 	[param1], %rd2;
	.param .b32 retval0;
	call.uni (retval0), 
	vprintf, 
	(
	param0, 
	param1
	);
	ld.param.b32 	%r54, [retval0];
	} // callseq 20
	st.local.v2.u32 	[%rd1], {%r1, %r2};
	{ // callseq 21, 0
	.param .b64 param0;
	st.param.b64 	[param0], %rd7;
	.param .b64 param1;
	st.param.b64 	[param1], %rd2;
	.param .b32 retval0;
	call.uni (retval0), 
	vprintf, 
	(
	param0, 
	param1
	);
	ld.param.b32 	%r56, [retval0];
	} // callseq 21
	st.local.v2.u32 	[%rd1], {%r1, %r2};
	{ // callseq 22, 0
	.param .b64 param0;
	st.param.b64 	[param0], %rd7;
	.param .b64 param1;
	st.param.b64 	[param1], %rd2;
	.param .b32 retval0;
	call.uni (retval0), 
	vprintf, 
	(
	param0, 
	param1
	);
	ld.param.b32 	%r58, [retval0];
	} // callseq 22
	st.local.v2.u32 	[%rd1], {%r1, %r2};
	{ // callseq 23, 0
	.param .b64 param0;
	st.param.b64 	[param0], %rd7;
	.param .b64 param1;
	st.param.b64 	[param1], %rd2;
	.param .b32 retval0;
	call.uni (retval0), 
	vprintf, 
	(
	param0, 
	param1
	);
	ld.param.b32 	%r60, [retval0];
	} // callseq 23
$L__BB0_7:
	setp.eq.s32 	%p6, %r7, 0;
	@%p6 bra 	$L__BB0_13;
	and.b32  	%r8, %r12, 3;
	setp.lt.u32 	%p7, %r7, 4;
	@%p7 bra 	$L__BB0_10;
	st.local.v2.u32 	[%rd1], {%r1, %r2};
	mov.u64 	%rd9, $str;
	cvta.global.u64 	%rd10, %rd9;
	{ // callseq 24, 0
	.param .b64 param0;
	st.param.b64 	[param0], %rd10;
	.param .b64 param1;
	st.param.b64 	[param1], %rd2;
	.param .b32 retval0;
	call.uni (retval0), 
	vprintf, 
	(
	param0, 
	param1
	);
	ld.param.b32 	%r62, [retval0];
	} // callseq 24
	st.local.v2.u32 	[%rd1], {%r1, %r2};
	{ // callseq 25, 0
	.param .b64 param0;
	st.param.b64 	[param0], %rd10;
	.param .b64 param1;
	st.param.b64 	[param1], %rd2;
	.param .b32 retval0;
	call.uni (retval0), 
	vprintf, 
	(
	param0, 
	param1
	);
	ld.param.b32 	%r64, [retval0];
	} // callseq 25
	st.local.v2.u32 	[%rd1], {%r1, %r2};
	{ // callseq 26, 0
	.param .b64 param0;
	st.param.b64 	[param0], %rd10;
	.param .b64 param1;
	st.param.b64 	[param1], %rd2;
	.param .b32 retval0;
	call.uni (retval0), 
	vprintf, 
	(
	param0, 
	param1
	);
	ld.param.b32 	%r66, [retval0];
	} // callseq 26
	st.local.v2.u32 	[%rd1], {%r1, %r2};
	{ // callseq 27, 0
	.param .b64 param0;
	st.param.b64 	[param0], %rd10;
	.param .b64 param1;
	st.param.b64 	[param1], %rd2;
	.param .b32 retval0;
	call.uni (retval0), 
	vprintf, 
	(
	param0, 
	param1
	);
	ld.param.b32 	%r68, [retval0];
	} // callseq 27
$L__BB0_10:
	setp.eq.s32 	%p8, %r8, 0;
	@%p8 bra 	$L__BB0_13;
	neg.s32 	%r73, %r8;
	mov.u64 	%rd12, $str;
$L__BB0_12:
	.pragma "nounroll";
	st.local.v2.u32 	[%rd1], {%r1, %r2};
	cvta.global.u64 	%rd13, %rd12;
	{ // callseq 28, 0
	.param .b64 param0;
	st.param.b64 	[param0], %rd13;
	.param .b64 param1;
	st.param.b64 	[param1], %rd2;
	.param .b32 retval0;
	call.uni (retval0), 
	vprintf, 
	(
	param0, 
	param1
	);
	ld.param.b32 	%r70, [retval0];
	} // callseq 28
	add.s32 	%r73, %r73, 1;
	setp.ne.s32 	%p9, %r73, 0;
	@%p9 bra 	$L__BB0_12;
$L__BB0_13:
	bar.sync 	0;
	ret;

}


// ===== COMPILED SASS (sm_100) =====

	.target	sm_100

	.elftype	@"ET_EXEC"


//--------------------- .note.nv.tkinfo           --------------------------
	.section	.note.nv.tkinfo,"",@"SHT_NOTE"
	.sectionflags	@"SHF_NOTE_NV_TKINFO"
	.tkinfo
        /*0018*/ 	.word	0x00000002
        /*0030*/ 	.string	""
        /*0030*/ 	.string	"ptxas"
        /*0030*/ 	.string	"Cuda compilation tools, release 13.0, V13.0.88"
        /*0030*/ 	.string	"Build cuda_13.0.r13.0/compiler.36424714_0"
        /*0030*/ 	.string	"-arch sm_100 -m 64 "



//--------------------- .note.nv.cuinfo           --------------------------
	.section	.note.nv.cuinfo,"",@"SHT_NOTE"
	.sectionflags	@"SHF_NOTE_NV_CUINFO"
        /*0018*/ 	.short	0x0002
        /*001a*/ 	.short	0x0064
        /*001c*/ 	.short	0x0082
	.zero		2


//--------------------- .nv.info                  --------------------------
	.section	.nv.info,"",@"SHT_CUDA_INFO"
	.align	4


	//----- nvinfo : EIATTR_REGCOUNT
	.align		4
        /*0000*/ 	.byte	0x04, 0x2f
        /*0002*/ 	.short	(.L_2 - .L_1)
	.align		4
.L_1:
        /*0004*/ 	.word	index@(_Z11run_bw_testPvjjjPPhPjS2_S1_S2_)
        /*0008*/ 	.word	0x0000001a


	//----- nvinfo : EIATTR_FRAME_SIZE
	.align		4
.L_2:
        /*000c*/ 	.byte	0x04, 0x11
        /*000e*/ 	.short	(.L_4 - .L_3)
	.align		4
.L_3:
        /*0010*/ 	.word	index@(_Z11run_bw_testPvjjjPPhPjS2_S1_S2_)
        /*0014*/ 	.word	0x00000008


	//----- nvinfo : EIATTR_MIN_STACK_SIZE
	.align		4
.L_4:
        /*0018*/ 	.byte	0x04, 0x12
        /*001a*/ 	.short	(.L_6 - .L_5)
	.align		4
.L_5:
        /*001c*/ 	.word	index@(_Z11run_bw_testPvjjjPPhPjS2_S1_S2_)
        /*0020*/ 	.word	0x00000008
.L_6:


//--------------------- .nv.compat                --------------------------
	.section	.nv.compat,"",@"SHT_CUDA_COMPAT_INFO"
	.align	4
        /*0000*/ 	.byte	0x02, 0x09, 0x00, 0x00, 0x02, 0x02, 0x01, 0x00, 0x02, 0x05, 0x05, 0x00, 0x03, 0x07, 0x01, 0x01
        /*0010*/ 	.byte	0x02, 0x03, 0x00, 0x00, 0x02, 0x06, 0x01, 0x00, 0x04, 0x0b, 0x08, 0x00, 0x09, 0x00, 0x00, 0x00
        /*0020*/ 	.byte	0x00, 0x00, 0x00, 0x00


//--------------------- .nv.info._Z11run_bw_testPvjjjPPhPjS2_S1_S2_ --------------------------
	.section	.nv.info._Z11run_bw_testPvjjjPPhPjS2_S1_S2_,"",@"SHT_CUDA_INFO"
	.sectionflags	@""
	.align	4


	//----- nvinfo : EIATTR_CUDA_API_VERSION
	.align		4
        /*0000*/ 	.byte	0x04, 0x37
        /*0002*/ 	.short	(.L_8 - .L_7)
.L_7:
        /*0004*/ 	.word	0x00000082


	//----- nvinfo : EIATTR_KPARAM_INFO
	.align		4
.L_8:
        /*0008*/ 	.byte	0x04, 0x17
        /*000a*/ 	.short	(.L_10 - .L_9)
.L_9:
        /*000c*/ 	.word	0x00000000
        /*0010*/ 	.short	0x0008
        /*0012*/ 	.short	0x0038
        /*0014*/ 	.byte	0x00, 0xf5, 0x21, 0x00


	//----- nvinfo : EIATTR_KPARAM_INFO
	.align		4
.L_10:
        /*0018*/ 	.byte	0x04, 0x17
        /*001a*/ 	.short	(.L_12 - .L_11)
.L_11:
        /*001c*/ 	.word	0x00000000
        /*0020*/ 	.short	0x0007
        /*0022*/ 	.short	0x0030
        /*0024*/ 	.byte	0x00, 0xf5, 0x21, 0x00


	//----- nvinfo : EIATTR_KPARAM_INFO
	.align		4
.L_12:
        /*0028*/ 	.byte	0x04, 0x17
        /*002a*/ 	.short	(.L_14 - .L_13)
.L_13:
        /*002c*/ 	.word	0x00000000
        /*0030*/ 	.short	0x0006
        /*0032*/ 	.short	0x0028
        /*0034*/ 	.byte	0x00, 0xf5, 0x21, 0x00


	//----- nvinfo : EIATTR_KPARAM_INFO
	.align		4
.L_14:
        /*0038*/ 	.byte	0x04, 0x17
        /*003a*/ 	.short	(.L_16 - .L_15)
.L_15:
        /*003c*/ 	.word	0x00000000
        /*0040*/ 	.short	0x0005
        /*0042*/ 	.short	0x0020
        /*0044*/ 	.byte	0x00, 0xf5, 0x21, 0x00


	//----- nvinfo : EIATTR_KPARAM_INFO
	.align		4
.L_16:
        /*0048*/ 	.byte	0x04, 0x17
        /*004a*/ 	.short	(.L_18 - .L_17)
.L_17:
        /*004c*/ 	.word	0x00000000
        /*0050*/ 	.short	0x0004
        /*0052*/ 	.short	0x0018
        /*0054*/ 	.byte	0x00, 0xf5, 0x21, 0x00


	//----- nvinfo : EIATTR_KPARAM_INFO
	.align		4
.L_18:
        /*0058*/ 	.byte	0x04, 0x17
        /*005a*/ 	.short	(.L_20 - .L_19)
.L_19:
        /*005c*/ 	.word	0x00000000
        /*0060*/ 	.short	0x0003
        /*0062*/ 	.short	0x0010
        /*0064*/ 	.byte	0x00, 0xf0, 0x11, 0x00


	//----- nvinfo : EIATTR_KPARAM_INFO
	.align		4
.L_20:
        /*0068*/ 	.byte	0x04, 0x17
        /*006a*/ 	.short	(.L_22 - .L_21)
.L_21:
        /*006c*/ 	.word	0x00000000
        /*0070*/ 	.short	0x0002
        /*0072*/ 	.short	0x000c
        /*0074*/ 	.byte	0x00, 0xf0, 0x11, 0x00


	//----- nvinfo : EIATTR_KPARAM_INFO
	.align		4
.L_22:
        /*0078*/ 	.byte	0x04, 0x17
        /*007a*/ 	.short	(.L_24 - .L_23)
.L_23:
        /*007c*/ 	.word	0x00000000
        /*0080*/ 	.short	0x0001
        /*0082*/ 	.short	0x0008
        /*0084*/ 	.byte	0x00, 0xf0, 0x11, 0x00


	//----- nvinfo : EIATTR_KPARAM_INFO
	.align		4
.L_24:
        /*0088*/ 	.byte	0x04, 0x17
        /*008a*/ 	.short	(.L_26 - .L_25)
.L_25:
        /*008c*/ 	.word	0x00000000
        /*0090*/ 	.short	0x0000
        /*0092*/ 	.short	0x0000
        /*0094*/ 	.byte	0x00, 0xf5, 0x21, 0x00


	//----- nvinfo : EIATTR_SPARSE_MMA_MASK
	.align		4
.L_26:
        /*0098*/ 	.byte	0x03, 0x50
        /*009a*/ 	.short	0x0000


	//----- nvinfo : EIATTR_MAXREG_COUNT
	.align		4
        /*009c*/ 	.byte	0x03, 0x1b
        /*009e*/ 	.short	0x00ff


	//----- nvinfo : EIATTR_NUM_BARRIERS
	.align		4
        /*00a0*/ 	.byte	0x02, 0x4c
        /*00a2*/ 	.byte	0x01
	.zero		1


	//----- nvinfo : EIATTR_EXTERNS
	.align		4
        /*00a4*/ 	.byte	0x04, 0x0f
        /*00a6*/ 	.short	(.L_28 - .L_27)


	//   ....[0]....
	.align		4
.L_27:
        /*00a8*/ 	.word	index@(vprintf)


	//----- nvinfo : EIATTR_MERCURY_ISA_VERSION
	.align		4
.L_28:
        /*00ac*/ 	.byte	0x03, 0x5f
        /*00ae*/ 	.short	0x0101


	//----- nvinfo : EIATTR_VRC_CTA_INIT_COUNT
	.align		4
        /*00b0*/ 	.byte	0x02, 0x4a
	.zero		1
	.zero		1


	//----- nvinfo : EIATTR_SYSCALL_OFFSETS
	.align		4
        /*00b4*/ 	.byte	0x04, 0x46
        /*00b6*/ 	.short	(.L_30 - .L_29)


	//   ....[0]....
.L_29:
        /*00b8*/ 	.word	0x000001e0


	//   ....[1]....
        /*00bc*/ 	.word	0x00000270


	//   ....[2]....
        /*00c0*/ 	.word	0x00000300


	//   ....[3]....
        /*00c4*/ 	.word	0x00000390


	//   ....[4]....
        /*00c8*/ 	.word	0x00000420


	//   ....[5]....
        /*00cc*/ 	.word	0x000004b0


	//   ....[6]....
        /*00d0*/ 	.word	0x00000540


	//   ....[7]....
        /*00d4*/ 	.word	0x000005d0


	//   ....[8]....
        /*00d8*/ 	.word	0x00000660


	//   ....[9]....
        /*00dc*/ 	.word	0x000006f0


	//   ....[10]....
        /*00e0*/ 	.word	0x00000780


	//   ....[11]....
        /*00e4*/ 	.word	0x00000810


	//   ....[12]....
        /*00e8*/ 	.word	0x000008a0


	//   ....[13]....
        /*00ec*/ 	.word	0x00000930


	//   ....[14]....
        /*00f0*/ 	.word	0x000009c0


	//   ....[15]....
        /*00f4*/ 	.word	0x00000a50


	//   ....[16]....
        /*00f8*/ 	.word	0x00000b80


	//   ....[17]....
        /*00fc*/ 	.word	0x00000c10


	//   ....[18]....
        /*0100*/ 	.word	0x00000ca0


	//   ....[19]....
        /*0104*/ 	.word	0x00000d30


	//   ....[20]....
        /*0108*/ 	.word	0x00000dc0


	//   ....[21]....
        /*010c*/ 	.word	0x00000e50


	//   ....[22]....
        /*0110*/ 	.word	0x00000ee0


	//   ....[23]....
        /*0114*/ 	.word	0x00000f70


	//   ....[24]....
        /*0118*/ 	.word	0x00001070


	//   ....[25]....
        /*011c*/ 	.word	0x00001100


	//   ....[26]....
        /*0120*/ 	.word	0x00001190


	//   ....[27]....
        /*0124*/ 	.word	0x00001220


	//   ....[28]....
        /*0128*/ 	.word	0x00001320


	//----- nvinfo : EIATTR_EXIT_INSTR_OFFSETS
	.align		4
.L_30:
        /*012c*/ 	.byte	0x04, 0x1c
        /*012e*/ 	.short	(.L_32 - .L_31)


	//   ....[0]....
.L_31:
        /*0130*/ 	.word	0x00001370


	//----- nvinfo : EIATTR_CRS_STACK_SIZE
	.align		4
.L_32:
        /*0134*/ 	.byte	0x04, 0x1e
        /*0136*/ 	.short	(.L_34 - .L_33)
.L_33:
        /*0138*/ 	.word	0x00000000


	//----- nvinfo : EIATTR_CBANK_PARAM_SIZE
	.align		4
.L_34:
        /*013c*/ 	.byte	0x03, 0x19
        /*013e*/ 	.short	0x0040


	//----- nvinfo : EIATTR_PARAM_CBANK
	.align		4
        /*0140*/ 	.byte	0x04, 0x0a
        /*0142*/ 	.short	(.L_36 - .L_35)
	.align		4
.L_35:
        /*0144*/ 	.word	index@(.nv.constant0._Z11run_bw_testPvjjjPPhPjS2_S1_S2_)
        /*0148*/ 	.short	0x0380
        /*014a*/ 	.short	0x0040


	//----- nvinfo : EIATTR_SW_WAR
	.align		4
.L_36:
        /*014c*/ 	.byte	0x04, 0x36
        /*014e*/ 	.short	(.L_38 - .L_37)
.L_37:
        /*0150*/ 	.word	0x00000008
.L_38:


//--------------------- .nv.callgraph             --------------------------
	.section	.nv.callgraph,"",@"SHT_CUDA_CALLGRAPH"
	.align	4
	.sectionentsize	8
	.align		4
        /*0000*/ 	.word	0x00000000
	.align		4
        /*0004*/ 	.word	0xffffffff
	.align		4
        /*0008*/ 	.word	index@(_Z11run_bw_testPvjjjPPhPjS2_S1_S2_)
	.align		4
        /*000c*/ 	.word	index@(vprintf)
	.align		4
        /*0010*/ 	.word	0x00000000
	.align		4
        /*0014*/ 	.word	0xfffffffe
	.align		4
        /*0018*/ 	.word	0x00000000
	.align		4
        /*001c*/ 	.word	0xfffffffd
	.align		4
        /*0020*/ 	.word	0x00000000
	.align		4
        /*0024*/ 	.word	0xfffffffc


//--------------------- .nv.constant4             --------------------------
	.section	.nv.constant4,"a",@progbits
	.align	8
	.align		8
.nv.constant4:
        /*0000*/ 	.dword	vprintf
	.align		8
        /*0008*/ 	.dword	$str


//--------------------- .text._Z11run_bw_testPvjjjPPhPjS2_S1_S2_ --------------------------
	.section	.text._Z11run_bw_testPvjjjPPhPjS2_S1_S2_,"ax",@progbits
	.align	128
        .global         _Z11run_bw_testPvjjjPPhPjS2_S1_S2_
        .type           _Z11run_bw_testPvjjjPPhPjS2_S1_S2_,@function
        .size           _Z11run_bw_testPvjjjPPhPjS2_S1_S2_,(.L_x_34 - _Z11run_bw_testPvjjjPPhPjS2_S1_S2_)
        .other          _Z11run_bw_testPvjjjPPhPjS2_S1_S2_,@"STO_CUDA_ENTRY STV_DEFAULT"
_Z11run_bw_testPvjjjPPhPjS2_S1_S2_:
.text._Z11run_bw_testPvjjjPPhPjS2_S1_S2_:
[----:B------:R-:W0:Y:S01]  /*0000*/  LDC R1, c[0x0][0x37c] ;  /* 0x0000df00ff017b82 */ /* 0x000e220000000800 */
[----:B------:R-:W1:Y:S01]  /*0010*/  LDCU UR4, c[0x0][0x38c] ;  /* 0x00007180ff0477ac */ /* 0x000e620008000800 */
[----:B0-----:R-:W-:Y:S01]  /*0020*/  VIADD R1, R1, 0xfffffff8 ;  /* 0xfffffff801017836 */ /* 0x001fe20000000000 */
[----:B------:R-:W0:Y:S01]  /*0030*/  LDCU UR5, c[0x0][0x2f8] ;  /* 0x00005f00ff0577ac */ /* 0x000e220008000800 */
[----:B------:R-:W2:Y:S01]  /*0040*/  LDCU UR6, c[0x0][0x2fc] ;  /* 0x00005f80ff0677ac */ /* 0x000ea20008000800 */
[----:B-1----:R-:W-:Y:S02]  /*0050*/  UISETP.NE.AND UP0, UPT, UR4, URZ, UPT ;  /* 0x000000ff0400728c */ /* 0x002fe4000bf05270 */
[----:B0-----:R-:W-:-:S05]  /*0060*/  IADD3 R18, P0, PT, R1, UR5, RZ ;  /* 0x0000000501127c10 */ /* 0x001fca000ff1e0ff */
[----:B--2---:R-:W-:Y:S02]  /*0070*/  IMAD.X R2, RZ, RZ, UR6, P0 ;  /* 0x00000006ff027e24 */ /* 0x004fe400080e06ff */
[----:B------:R-:W-:Y:S06]  /*0080*/  BRA.U !UP0, `(.L_x_0) ;  /* 0x0000001108b07547 */ /* 0x000fec000b800000 */
[----:B------:R-:W0:Y:S01]  /*0090*/  S2R R16, SR_CTAID.X ;  /* 0x0000000000107919 */ /* 0x000e220000002500 */
[----:B------:R-:W-:Y:S02]  /*00a0*/  UISETP.GE.U32.AND UP0, UPT, UR4, 0x10, UPT ;  /* 0x000000100400788c */ /* 0x000fe4000bf06070 */
[----:B------:R-:W-:Y:S01]  /*00b0*/  ULOP3.LUT UR36, UR4, 0xf, URZ, 0xc0, !UPT ;  /* 0x0000000f04247892 */ /* 0x000fe2000f8ec0ff */
[----:B------:R-:W1:Y:S06]  /*00c0*/  S2R R17, SR_TID.X ;  /* 0x0000000000117919 */ /* 0x000e6c0000002100 */
[----:B------:R-:W-:Y:S05]  /*00d0*/  BRA.U !UP0, `(.L_x_1) ;  /* 0x00000009086c7547 */ /* 0x000fea000b800000 */
[----:B------:R-:W-:Y:S01]  /*00e0*/  ULOP3.LUT UR4, UR4, 0xfffffff0, URZ, 0xc0, !UPT ;  /* 0xfffffff004047892 */ /* 0x000fe2000f8ec0ff */
[----:B------:R-:W-:Y:S03]  /*00f0*/  BSSY.RECONVERGENT B6, `(.L_x_1) ;  /* 0x0000099000067945 */ /* 0x000fe60003800200 */
[----:B------:R-:W-:-:S06]  /*0100*/  UIADD3 UR4, UPT, UPT, -UR4, URZ, URZ ;  /* 0x000000ff04047290 */ /* 0x000fcc000fffe1ff */
[----:B------:R-:W-:-:S07]  /*0110*/  IMAD.U32 R22, RZ, RZ, UR4 ;  /* 0x00000004ff167e24 */ /* 0x000fce000f8e00ff */
.L_x_18:
[----:B------:R-:W-:Y:S01]  /*0120*/  MOV R19, 0x0 ;  /* 0x0000000000137802 */ /* 0x000fe20000000f00 */
[----:B01----:R0:W-:Y:S01]  /*0130*/  STL.64 [R1], R16 ;  /* 0x0000001001007387 */ /* 0x0031e20000100a00 */
[----:B------:R-:W1:Y:S01]  /*0140*/  LDCU.64 UR4, c[0x4][0x8] ;  /* 0x01000100ff0477ac */ /* 0x000e620008000a00 */
[----:B------:R-:W-:Y:S01]  /*0150*/  IADD3 R22, PT, PT, R22, 0x10, RZ ;  /* 0x0000001016167810 */ /* 0x000fe20007ffe0ff */
[----:B------:R0:W2:Y:S01]  /*0160*/  LDC.64 R8, c[0x4][R19] ;  /* 0x0100000013087b82 */ /* 0x0000a20000000a00 */
[----:B------:R-:W-:Y:S01]  /*0170*/  MOV R6, R18 ;  /* 0x0000001200067202 */ /* 0x000fe20000000f00 */
[----:B------:R-:W-:Y:S01]  /*0180*/  IMAD.MOV.U32 R7, RZ, RZ, R2 ;  /* 0x000000ffff077224 */ /* 0x000fe200078e0002 */
[----:B------:R-:W-:-:S04]  /*0190*/  ISETP.NE.AND P0, PT, R22, RZ, PT ;  /* 0x000000ff1600720c */ /* 0x000fc80003f05270 */
[----:B------:R-:W-:Y:S01]  /*01a0*/  P2R R23, PR, RZ, 0x1 ;  /* 0x00000001ff177803 */ /* 0x000fe20000000000 */
[----:B-1----:R-:W-:Y:S02]  /*01b0*/  IMAD.U32 R4, RZ, RZ, UR4 ;  /* 0x00000004ff047e24 */ /* 0x002fe4000f8e00ff */
[----:B0-----:R-:W-:-:S07]  /*01c0*/  IMAD.U32 R5, RZ, RZ, UR5 ;  /* 0x00000005ff057e24 */ /* 0x001fce000f8e00ff */
[----:B------:R-:W-:-:S07]  /*01d0*/  LEPC R20, `(.L_x_2) ;  /* 0x000000001014794e */ /* 0x000fce0000000000 */
[----:B--2---:R-:W-:Y:S05]  /*01e0*/  CALL.ABS.NOINC R8 ;  /* 0x0000000008007343 */ /* 0x004fea0003c00000 */
.L_x_2:
[----:B------:R0:W-:Y:S01]  /*01f0*/  STL.64 [R1], R16 ;  /* 0x0000001001007387 */ /* 0x0001e20000100a00 */
[----:B------:R0:W1:Y:S01]  /*0200*/  LDC.64 R8, c[0x4][R19] ;  /* 0x0100000013087b82 */ /* 0x0000620000000a00 */
[----:B------:R-:W2:Y:S01]  /*0210*/  LDCU.64 UR4, c[0x4][0x8] ;  /* 0x01000100ff0477ac */ /* 0x000ea20008000a00 */
[----:B------:R-:W-:Y:S02]  /*0220*/  IMAD.MOV.U32 R6, RZ, RZ, R18 ;  /* 0x000000ffff067224 */ /* 0x000fe400078e0012 */
[----:B------:R-:W-:Y:S02]  /*0230*/  IMAD.MOV.U32 R7, RZ, RZ, R2 ;  /* 0x000000ffff077224 */ /* 0x000fe400078e0002 */
[----:B--2---:R-:W-:Y:S01]  /*0240*/  IMAD.U32 R4, RZ, RZ, UR4 ;  /* 0x00000004ff047e24 */ /* 0x004fe2000f8e00ff */
[----:B0-----:R-:W-:-:S07]  /*0250*/  MOV R5, UR5 ;  /* 0x0000000500057c02 */ /* 0x001fce0008000f00 */
[----:B------:R-:W-:-:S07]  /*0260*/  LEPC R20, `(.L_x_3) ;  /* 0x000000001014794e */ /* 0x000fce0000000000 */
[----:B-1----:R-:W-:Y:S05]  /*0270*/  CALL.ABS.NOINC R8 ;  /* 0x0000000008007343 */ /* 0x002fea0003c00000 */
.L_x_3:
[----:B------:R0:W-:Y:S01]  /*0280*/  STL.64 [R1], R16 ;  /* 0x0000001001007387 */ /* 0x0001e20000100a00 */
[----:B------:R0:W1:Y:S01]  /*0290*/  LDC.64 R8, c[0x4][R19] ;  /* 0x0100000013087b82 */ /* 0x0000620000000a00 */
[----:B------:R-:W2:Y:S01]  /*02a0*/  LDCU.64 UR4, c[0x4][0x8] ;  /* 0x01000100ff0477ac */ /* 0x000ea20008000a00 */
[----:B------:R-:W-:Y:S01]  /*02b0*/  IMAD.MOV.U32 R6, RZ, RZ, R18 ;  /* 0x000000ffff067224 */ /* 0x000fe200078e0012 */
[----:B------:R-:W-:Y:S02]  /*02c0*/  MOV R7, R2 ;  /* 0x0000000200077202 */ /* 0x000fe40000000f00 */
[----:B--2---:R-:W-:Y:S01]  /*02d0*/  MOV R4, UR4 ;  /* 0x0000000400047c02 */ /* 0x004fe20008000f00 */
[----:B0-----:R-:W-:-:S07]  /*02e0*/  IMAD.U32 R5, RZ, RZ, UR5 ;  /* 0x00000005ff057e24 */ /* 0x001fce000f8e00ff */
[----:B------:R-:W-:-:S07]  /*02f0*/  LEPC R20, `(.L_x_4) ;  /* 0x000000001014794e */ /* 0x000fce0000000000 */
[----:B-1----:R-:W-:Y:S05]  /*0300*/  CALL.ABS.NOINC R8 ;  /* 0x0000000008007343 */ /* 0x002fea0003c00000 */
.L_x_4:
[----:B------:R0:W-:Y:S01]  /*0310*/  STL.64 [R1], R16 ;  /* 0x0000001001007387 */ /* 0x0001e20000100a00 */
[----:B------:R0:W1:Y:S01]  /*0320*/  LDC.64 R8, c[0x4][R19] ;  /* 0x0100000013087b82 */ /* 0x0000620000000a00 */
[----:B------:R-:W2:Y:S01]  /*0330*/  LDCU.64 UR4, c[0x4][0x8] ;  /* 0x01000100ff0477ac */ /* 0x000ea20008000a00 */
[----:B------:R-:W-:Y:S01]  /*0340*/  MOV R6, R18 ;  /* 0x0000001200067202 */ /* 0x000fe20000000f00 */
[----:B------:R-:W-:Y:S02]  /*0350*/  IMAD.MOV.U32 R7, RZ, RZ, R2 ;  /* 0x000000ffff077224 */ /* 0x000fe400078e0002 */
[----:B--2---:R-:W-:Y:S02]  /*0360*/  IMAD.U32 R4, RZ, RZ, UR4 ;  /* 0x00000004ff047e24 */ /* 0x004fe4000f8e00ff */
[----:B0-----:R-:W-:-:S07]  /*0370*/  IMAD.U32 R5, RZ, RZ, UR5 ;  /* 0x00000005ff057e24 */ /* 0x001fce000f8e00ff */
[----:B------:R-:W-:-:S07]  /*0380*/  LEPC R20, `(.L_x_5) ;  /* 0x000000001014794e */ /* 0x000fce0000000000 */
[----:B-1----:R-:W-:Y:S05]  /*0390*/  CALL.ABS.NOINC R8 ;  /* 0x0000000008007343 */ /* 0x002fea0003c00000 */
.L_x_5:
        /* <DEDUP_REMOVED lines=9> */
.L_x_6:
        /* <DEDUP_REMOVED lines=9> */
.L_x_7:
        /* <DEDUP_REMOVED lines=9> */
.L_x_8:
        /* <DEDUP_REMOVED lines=9> */
.L_x_9:
        /* <DEDUP_REMOVED lines=9> */
.L_x_10:
        /* <DEDUP_REMOVED lines=9> */
.L_x_11:
        /* <DEDUP_REMOVED lines=9> */
.L_x_12:
        /* <DEDUP_REMOVED lines=9> */
.L_x_13:
        /* <DEDUP_REMOVED lines=9> */
.L_x_14:
        /* <DEDUP_REMOVED lines=9> */
.L_x_15:
        /* <DEDUP_REMOVED lines=9> */
.L_x_16:
        /* <DEDUP_REMOVED lines=9> */
.L_x_17:
[----:B------:R-:W-:-:S13]  /*0a60*/  ISETP.NE.AND P6, PT, R23, RZ, PT ;  /* 0x000000ff1700720c */ /* 0x000fda0003fc5270 */
[----:B------:R-:W-:Y:S05]  /*0a70*/  @P6 BRA `(.L_x_18) ;  /* 0xfffffff400a86947 */ /* 0x000fea000383ffff */
[----:B------:R-:W-:Y:S05]  /*0a80*/  BSYNC.RECONVERGENT B6 ;  /* 0x0000000000067941 */ /* 0x000fea0003800200 */
.L_x_1:
[----:B------:R-:W-:-:S09]  /*0a90*/  UISETP.NE.AND UP0, UPT, UR36, URZ, UPT ;  /* 0x000000ff2400728c */ /* 0x000fd2000bf05270 */
[----:B------:R-:W-:Y:S05]  /*0aa0*/  BRA.U !UP0, `(.L_x_0) ;  /* 0x0000000908287547 */ /* 0x000fea000b800000 */
[----:B------:R-:W2:Y:S01]  /*0ab0*/  LDC R22, c[0x0][0x38c] ;  /* 0x0000e300ff167b82 */ /* 0x000ea20000000800 */
[----:B------:R-:W-:Y:S01]  /*0ac0*/  UISETP.GE.U32.AND UP0, UPT, UR36, 0x8, UPT ;  /* 0x000000082400788c */ /* 0x000fe2000bf06070 */
[----:B--2---:R-:W-:-:S08]  /*0ad0*/  LOP3.LUT R22, R22, 0x7, RZ, 0xc0, !PT ;  /* 0x0000000716167812 */ /* 0x004fd000078ec0ff */
[----:B------:R-:W-:Y:S05]  /*0ae0*/  BRA.U !UP0, `(.L_x_19) ;  /* 0x0000000508247547 */ /* 0x000fea000b800000 */
[----:B------:R-:W-:Y:S01]  /*0af0*/  MOV R19, 0x0 ;  /* 0x0000000000137802 */ /* 0x000fe20000000f00 */
[----:B01----:R0:W-:Y:S01]  /*0b00*/  STL.64 [R1], R16 ;  /* 0x0000001001007387 */ /* 0x0031e20000100a00 */
[----:B------:R-:W1:Y:S01]  /*0b10*/  LDCU.64 UR4, c[0x4][0x8] ;  /* 0x01000100ff0477ac */ /* 0x000e620008000a00 */
[----:B------:R-:W-:Y:S01]  /*0b20*/  IMAD.MOV.U32 R6, RZ, RZ, R18 ;  /* 0x000000ffff067224 */ /* 0x000fe200078e0012 */
[----:B------:R0:W2:Y:S01]  /*0b30*/  LDC.64 R8, c[0x4][R19] ;  /* 0x0100000013087b82 */ /* 0x0000a20000000a00 */
[----:B------:R-:W-:Y:S02]  /*0b40*/  IMAD.MOV.U32 R7, RZ, RZ, R2 ;  /* 0x000000ffff077224 */ /* 0x000fe400078e0002 */
[----:B-1----:R-:W-:Y:S01]  /*0b50*/  IMAD.U32 R4, RZ, RZ, UR4 ;  /* 0x00000004ff047e24 */ /* 0x002fe2000f8e00ff */
[----:B0-----:R-:W-:-:S07]  /*0b60*/  MOV R5, UR5 ;  /* 0x0000000500057c02 */ /* 0x001fce0008000f00 */
[----:B------:R-:W-:-:S07]  /*0b70*/  LEPC R20, `(.L_x_20) ;  /* 0x000000001014794e */ /* 0x000fce0000000000 */
[----:B--2---:R-:W-:Y:S05]  /*0b80*/  CALL.ABS.NOINC R8 ;  /* 0x0000000008007343 */ /* 0x004fea0003c00000 */
.L_x_20:
        /* <DEDUP_REMOVED lines=9> */
.L_x_21:
        /* <DEDUP_REMOVED lines=9> */
.L_x_22:
        /* <DEDUP_REMOVED lines=9> */
.L_x_23:
        /* <DEDUP_REMOVED lines=9> */
.L_x_24:
        /* <DEDUP_REMOVED lines=9> */
.L_x_25:
        /* <DEDUP_REMOVED lines=9> */
.L_x_26:
        /* <DEDUP_REMOVED lines=9> */
.L_x_19:
[----:B------:R-:W-:-:S13]  /*0f80*/  ISETP.NE.AND P0, PT, R22, RZ, PT ;  /* 0x000000ff1600720c */ /* 0x000fda0003f05270 */
[----:B------:R-:W-:Y:S05]  /*0f90*/  @!P0 BRA `(.L_x_0) ;  /* 0x0000000000ec8947 */ /* 0x000fea0003800000 */
[----:B------:R-:W2:Y:S01]  /*0fa0*/  LDC R0, c[0x0][0x38c] ;  /* 0x0000e300ff007b82 */ /* 0x000ea20000000800 */
[----:B------:R-:W-:Y:S02]  /*0fb0*/  ISETP.GE.U32.AND P0, PT, R22, 0x4, PT ;  /* 0x000000041600780c */ /* 0x000fe40003f06070 */
[----:B--2---:R-:W-:-:S11]  /*0fc0*/  LOP3.LUT R22, R0, 0x3, RZ, 0xc0, !PT ;  /* 0x0000000300167812 */ /* 0x004fd600078ec0ff */
[----:B------:R-:W-:Y:S05]  /*0fd0*/  @!P0 BRA `(.L_x_27) ;  /* 0x0000000000948947 */ /* 0x000fea0003800000 */
[----:B------:R-:W-:Y:S01]  /*0fe0*/  MOV R19, 0x0 ;  /* 0x0000000000137802 */ /* 0x000fe20000000f00 */
[----:B01----:R0:W-:Y:S01]  /*0ff0*/  STL.64 [R1], R16 ;  /* 0x0000001001007387 */ /* 0x0031e20000100a00 */
[----:B------:R-:W1:Y:S01]  /*1000*/  LDCU.64 UR4, c[0x4][0x8] ;  /* 0x01000100ff0477ac */ /* 0x000e620008000a00 */
[----:B------:R-:W-:Y:S01]  /*1010*/  MOV R6, R18 ;  /* 0x0000001200067202 */ /* 0x000fe20000000f00 */
[----:B------:R0:W2:Y:S01]  /*1020*/  LDC.64 R8, c[0x4][R19] ;  /* 0x0100000013087b82 */ /* 0x0000a20000000a00 */
[----:B------:R-:W-:Y:S02]  /*1030*/  IMAD.MOV.U32 R7, RZ, RZ, R2 ;  /* 0x000000ffff077224 */ /* 0x000fe400078e0002 */
[----:B-1----:R-:W-:Y:S02]  /*1040*/  IMAD.U32 R4, RZ, RZ, UR4 ;  /* 0x00000004ff047e24 */ /* 0x002fe4000f8e00ff */
[----:B0-----:R-:W-:-:S07]  /*1050*/  IMAD.U32 R5, RZ, RZ, UR5 ;  /* 0x00000005ff057e24 */ /* 0x001fce000f8e00ff */
[----:B------:R-:W-:-:S07]  /*1060*/  LEPC R20, `(.L_x_28) ;  /* 0x000000001014794e */ /* 0x000fce0000000000 */
[----:B--2---:R-:W-:Y:S05]  /*1070*/  CALL.ABS.NOINC R8 ;  /* 0x0000000008007343 */ /* 0x004fea0003c00000 */
.L_x_28:
        /* <DEDUP_REMOVED lines=9> */
.L_x_29:
        /* <DEDUP_REMOVED lines=9> */
.L_x_30:
        /* <DEDUP_REMOVED lines=9> */
.L_x_27:
[----:B------:R-:W-:-:S13]  /*1230*/  ISETP.NE.AND P0, PT, R22, RZ, PT ;  /* 0x000000ff1600720c */ /* 0x000fda0003f05270 */
[----:B------:R-:W-:Y:S05]  /*1240*/  @!P0 BRA `(.L_x_0) ;  /* 0x0000000000408947 */ /* 0x000fea0003800000 */
[----:B------:R-:W-:-:S07]  /*1250*/  IMAD.MOV R19, RZ, RZ, -R22 ;  /* 0x000000ffff137224 */ /* 0x000fce00078e0a16 */
.L_x_32:
[----:B01----:R0:W-:Y:S01]  /*1260*/  STL.64 [R1], R16 ;  /* 0x0000001001007387 */ /* 0x0031e20000100a00 */
[----:B------:R-:W1:Y:S01]  /*1270*/  LDCU.64 UR4, c[0x4][0x8] ;  /* 0x01000100ff0477ac */ /* 0x000e620008000a00 */
[----:B------:R-:W-:Y:S01]  /*1280*/  IADD3 R19, PT, PT, R19, 0x1, RZ ;  /* 0x0000000113137810 */ /* 0x000fe20007ffe0ff */
[----:B------:R-:W-:Y:S01]  /*1290*/  IMAD.MOV.U32 R7, RZ, RZ, R2 ;  /* 0x000000ffff077224 */ /* 0x000fe200078e0002 */
[----:B------:R-:W-:Y:S02]  /*12a0*/  MOV R0, 0x0 ;  /* 0x0000000000007802 */ /* 0x000fe40000000f00 */
[----:B------:R-:W-:Y:S02]  /*12b0*/  ISETP.NE.AND P0, PT, R19, RZ, PT ;  /* 0x000000ff1300720c */ /* 0x000fe40003f05270 */
[----:B------:R2:W3:Y:S01]  /*12c0*/  LDC.64 R8, c[0x4][R0] ;  /* 0x0100000000087b82 */ /* 0x0004e20000000a00 */
[----:B------:R-:W-:Y:S02]  /*12d0*/  MOV R6, R18 ;  /* 0x0000001200067202 */ /* 0x000fe40000000f00 */
[----:B--2---:R-:W-:Y:S01]  /*12e0*/  P2R R0, PR, RZ, 0x1 ;  /* 0x00000001ff007803 */ /* 0x004fe20000000000 */
[----:B-1----:R-:W-:-:S02]  /*12f0*/  IMAD.U32 R4, RZ, RZ, UR4 ;  /* 0x00000004ff047e24 */ /* 0x002fc4000f8e00ff */
[----:B0-----:R-:W-:-:S07]  /*1300*/  IMAD.U32 R5, RZ, RZ, UR5 ;  /* 0x00000005ff057e24 */ /* 0x001fce000f8e00ff */
[----:B------:R-:W-:-:S07]  /*1310*/  LEPC R20, `(.L_x_31) ;  /* 0x000000001014794e */ /* 0x000fce0000000000 */
[----:B---3--:R-:W-:Y:S05]  /*1320*/  CALL.ABS.NOINC R8 ;  /* 0x0000000008007343 */ /* 0x008fea0003c00000 */
.L_x_31:
[----:B------:R-:W-:-:S13]  /*1330*/  ISETP.NE.AND P6, PT, R19, RZ, PT ;  /* 0x000000ff1300720c */ /* 0x000fda0003fc5270 */
[----:B------:R-:W-:Y:S05]  /*1340*/  @P6 BRA `(.L_x_32) ;  /* 0xfffffffc00c46947 */ /* 0x000fea000383ffff */
.L_x_0:
[----:B------:R-:W-:Y:S05]  /*1350*/  WARPSYNC.ALL ;  /* 0x0000000000007948 */ /* 0x000fea0003800000 */
[----:B------:R-:W-:Y:S06]  /*1360*/  BAR.SYNC.DEFER_BLOCKING 0x0 ;  /* 0x0000000000007b1d */ /* 0x000fec0000010000 */
[----:B------:R-:W-:Y:S05]  /*1370*/  EXIT ;  /* 0x000000000000794d */ /* 0x000fea0003800000 */
.L_x_33:
[----:B------:R-:W-:-:S00]  /*1380*/  BRA `(.L_x_33) ;  /* 0xfffffffc00fc7947 */ /* 0x000fc0000383ffff */
[----:B------:R-:W-:-:S00]  /*1390*/  NOP ;  /* 0x0000000000007918 */ /* 0x000fc00000000000 */
        /* <DEDUP_REMOVED lines=14> */
.L_x_34:


//--------------------- .nv.global.init           --------------------------
	.section	.nv.global.init,"aw",@progbits
.nv.global.init:
	.type		$str,@object
	.size		$str,(.L_0 - $str)
$str:
        /*0000*/ 	.byte	0x47, 0x44, 0x41, 0x4b, 0x49, 0x20, 0x70, 0x6f, 0x73, 0x74, 0x20, 0x62, 0x61, 0x74, 0x63, 0x68
        /*0010*/ 	.byte	0x20, 0x64, 0x75, 0x6d, 0x6d, 0x79, 0x20, 0x6f, 0x6e, 0x20, 0x62, 0x6c, 0x6f, 0x63, 0x6b, 0x20
        /*0020*/ 	.byte	0x25, 0x64, 0x2c, 0x20, 0x74, 0x68, 0x72, 0x65, 0x61, 0x64, 0x20, 0x25, 0x64, 0x21, 0x0a, 0x00
.L_0:


//--------------------- .nv.shared.reserved.0     --------------------------
	.section	.nv.shared.reserved.0,"aw",@nobits
	.weak		__nv_reservedSMEM_offset_0_alias
	.size		__nv_reservedSMEM_offset_0_alias, 0, 64
	.other		__nv_reservedSMEM_offset_0_alias,@"STO_CUDA_RESERVED_SHARED STV_DEFAULT"
__nv_reservedSMEM_offset_0_alias:
	.zero		0
	.zero		64


//--------------------- .nv.constant0._Z11run_bw_testPvjjjPPhPjS2_S1_S2_ --------------------------
	.section	.nv.constant0._Z11run_bw_testPvjjjPPhPjS2_S1_S2_,"a",@progbits
	.sectionflags	@""
	.align	4
.nv.constant0._Z11run_bw_testPvjjjPPhPjS2_S1_S2_:
	.zero		960


//--------------------- SYMBOLS --------------------------

	.type		.nv.reservedSmem.offset0,@object
	.size		.nv.reservedSmem.offset0,0x4
	.type		vprintf,@function
